//
// Generated by NVIDIA NVVM Compiler
//
// Compiler Build ID: CL-36424714
// Cuda compilation tools, release 13.0, V13.0.88
// Based on NVVM 20.0.0
//

.version 9.0
.target sm_100
.address_size 64

	// .globl	_Z6kernelPi
.extern .func  (.param .b32 func_retval0) vprintf
(
	.param .b64 vprintf_param_0,
	.param .b64 vprintf_param_1
)
;
.global .align 1 .b8 $str[16] = {118, 97, 108, 117, 101, 115, 32, 111, 102, 32, 97, 58, 37, 100, 10};

.visible .entry _Z6kernelPi(
	.param .u64 .ptr .align 1 _Z6kernelPi_param_0
)
{
	.local .align 8 .b8 	__local_depot0[8];
	.reg .b64 	%SP;
	.reg .b64 	%SPL;
	.reg .b32 	%r<7>;
	.reg .b64 	%rd<9>;

	mov.u64 	%SPL, __local_depot0;
	cvta.local.u64 	%SP, %SPL;
	ld.param.u64 	%rd1, [_Z6kernelPi_param_0];
	cvta.to.global.u64 	%rd2, %rd1;
	add.u64 	%rd3, %SP, 0;
	add.u64 	%rd4, %SPL, 0;
	mov.u32 	%r1, %ctaid.x;
	mov.u32 	%r2, %ntid.x;
	mov.u32 	%r3, %tid.x;
	mad.lo.s32 	%r4, %r1, %r2, %r3;
	mul.wide.s32 	%rd5, %r4, 4;
	add.s64 	%rd6, %rd2, %rd5;
	st.global.u32 	[%rd6], %r4;
	st.local.u32 	[%rd4], %r4;
	mov.u64 	%rd7, $str;
	cvta.global.u64 	%rd8, %rd7;
	{ // callseq 0, 0
	.param .b64 param0;
	st.param.b64 	[param0], %rd8;
	.param .b64 param1;
	st.param.b64 	[param1], %rd3;
	.param .b32 retval0;
	call.uni (retval0), 
	vprintf, 
	(
	param0, 
	param1
	);
	ld.param.b32 	%r5, [retval0];
	} // callseq 0
	ret;

}


// ===== COMPILED SASS (sm_100) =====

	.target	sm_100

	.elftype	@"ET_EXEC"


//--------------------- .note.nv.tkinfo           --------------------------
	.section	.note.nv.tkinfo,"",@"SHT_NOTE"
	.sectionflags	@"SHF_NOTE_NV_TKINFO"
	.tkinfo
        /*0018*/ 	.word	0x00000002
        /*0030*/ 	.string	""
        /*0030*/ 	.string	"ptxas"
        /*0030*/ 	.string	"Cuda compilation tools, release 13.0, V13.0.88"
        /*0030*/ 	.string	"Build cuda_13.0.r13.0/compiler.36424714_0"
        /*0030*/ 	.string	"-arch sm_100 -m 64 "



//--------------------- .note.nv.cuinfo           --------------------------
	.section	.note.nv.cuinfo,"",@"SHT_NOTE"
	.sectionflags	@"SHF_NOTE_NV_CUINFO"
        /*0018*/ 	.short	0x0002
        /*001a*/ 	.short	0x0064
        /*001c*/ 	.short	0x0082
	.zero		2


//--------------------- .nv.info                  --------------------------
	.section	.nv.info,"",@"SHT_CUDA_INFO"
	.align	4


	//----- nvinfo : EIATTR_REGCOUNT
	.align		4
        /*0000*/ 	.byte	0x04, 0x2f
        /*0002*/ 	.short	(.L_2 - .L_1)
	.align		4
.L_1:
        /*0004*/ 	.word	index@(_Z6kernelPi)
        /*0008*/ 	.word	0x00000018


	//----- nvinfo : EIATTR_FRAME_SIZE
	.align		4
.L_2:
        /*000c*/ 	.byte	0x04, 0x11
        /*000e*/ 	.short	(.L_4 - .L_3)
	.align		4
.L_3:
        /*0010*/ 	.word	index@(_Z6kernelPi)
        /*0014*/ 	.word	0x00000008


	//----- nvinfo : EIATTR_MIN_STACK_SIZE
	.align		4
.L_4:
        /*0018*/ 	.byte	0x04, 0x12
        /*001a*/ 	.short	(.L_6 - .L_5)
	.align		4
.L_5:
        /*001c*/ 	.word	index@(_Z6kernelPi)
        /*0020*/ 	.word	0x00000008
.L_6:


//--------------------- .nv.compat                --------------------------
	.section	.nv.compat,"",@"SHT_CUDA_COMPAT_INFO"
	.align	4
        /*0000*/ 	.byte	0x02, 0x09, 0x00, 0x00, 0x02, 0x02, 0x01, 0x00, 0x02, 0x05, 0x05, 0x00, 0x03, 0x07, 0x01, 0x01
        /*0010*/ 	.byte	0x02, 0x03, 0x00, 0x00, 0x02, 0x06, 0x01, 0x00, 0x04, 0x0b, 0x08, 0x00, 0x09, 0x00, 0x00, 0x00
        /*0020*/ 	.byte	0x00, 0x00, 0x00, 0x00


//--------------------- .nv.info._Z6kernelPi      --------------------------
	.section	.nv.info._Z6kernelPi,"",@"SHT_CUDA_INFO"
	.sectionflags	@""
	.align	4


	//----- nvinfo : EIATTR_CUDA_API_VERSION
	.align		4
        /*0000*/ 	.byte	0x04, 0x37
        /*0002*/ 	.short	(.L_8 - .L_7)
.L_7:
        /*0004*/ 	.word	0x00000082


	//----- nvinfo : EIATTR_KPARAM_INFO
	.align		4
.L_8:
        /*0008*/ 	.byte	0x04, 0x17
        /*000a*/ 	.short	(.L_10 - .L_9)
.L_9:
        /*000c*/ 	.word	0x00000000
        /*0010*/ 	.short	0x0000
        /*0012*/ 	.short	0x0000
        /*0014*/ 	.byte	0x00, 0xf5, 0x21, 0x00


	//----- nvinfo : EIATTR_SPARSE_MMA_MASK
	.align		4
.L_10:
        /*0018*/ 	.byte	0x03, 0x50
        /*001a*/ 	.short	0x0000


	//----- nvinfo : EIATTR_MAXREG_COUNT
	.align		4
        /*001c*/ 	.byte	0x03, 0x1b
        /*001e*/ 	.short	0x00ff


	//----- nvinfo : EIATTR_EXTERNS
	.align		4
        /*0020*/ 	.byte	0x04, 0x0f
        /*0022*/ 	.short	(.L_12 - .L_11)


	//   ....[0]....
	.align		4
.L_11:
        /*0024*/ 	.word	index@(vprintf)


	//----- nvinfo : EIATTR_MERCURY_ISA_VERSION
	.align		4
.L_12:
        /*0028*/ 	.byte	0x03, 0x5f
        /*002a*/ 	.short	0x0101


	//----- nvinfo : EIATTR_VRC_CTA_INIT_COUNT
	.align		4
        /*002c*/ 	.byte	0x02, 0x4a
	.zero		1
	.zero		1


	//----- nvinfo : EIATTR_SYSCALL_OFFSETS
	.align		4
        /*0030*/ 	.byte	0x04, 0x46
        /*0032*/ 	.short	(.L_14 - .L_13)


	//   ....[0]....
.L_13:
        /*0034*/ 	.word	0x00000150


	//----- nvinfo : EIATTR_EXIT_INSTR_OFFSETS
	.align		4
.L_14:
        /*0038*/ 	.byte	0x04, 0x1c
        /*003a*/ 	.short	(.L_16 - .L_15)


	//   ....[0]....
.L_15:
        /*003c*/ 	.word	0x00000160


	//----- nvinfo : EIATTR_CBANK_PARAM_SIZE
	.align		4
.L_16:
        /*0040*/ 	.byte	0x03, 0x19
        /*0042*/ 	.short	0x0008


	//----- nvinfo : EIATTR_PARAM_CBANK
	.align		4
        /*0044*/ 	.byte	0x04, 0x0a
        /*0046*/ 	.short	(.L_18 - .L_17)
	.align		4
.L_17:
        /*0048*/ 	.word	index@(.nv.constant0._Z6kernelPi)
        /*004c*/ 	.short	0x0380
        /*004e*/ 	.short	0x0008


	//----- nvinfo : EIATTR_SW_WAR
	.align		4
.L_18:
        /*0050*/ 	.byte	0x04, 0x36
        /*0052*/ 	.short	(.L_20 - .L_19)
.L_19:
        /*0054*/ 	.word	0x00000008
.L_20:


//--------------------- .nv.callgraph             --------------------------
	.section	.nv.callgraph,"",@"SHT_CUDA_CALLGRAPH"
	.align	4
	.sectionentsize	8
	.align		4
        /*0000*/ 	.word	0x00000000
	.align		4
        /*0004*/ 	.word	0xffffffff
	.align		4
        /*0008*/ 	.word	index@(_Z6kernelPi)
	.align		4
        /*000c*/ 	.word	index@(vprintf)
	.align		4
        /*0010*/ 	.word	0x00000000
	.align		4
        /*0014*/ 	.word	0xfffffffe
	.align		4
        /*0018*/ 	.word	0x00000000
	.align		4
        /*001c*/ 	.word	0xfffffffd
	.align		4
        /*0020*/ 	.word	0x00000000
	.align		4
        /*0024*/ 	.word	0xfffffffc


//--------------------- .nv.constant4             --------------------------
	.section	.nv.constant4,"a",@progbits
	.align	8
	.align		8
.nv.constant4:
        /*0000*/ 	.dword	vprintf
	.align		8
        /*0008*/ 	.dword	$str


//--------------------- .text._Z6kernelPi         --------------------------
	.section	.text._Z6kernelPi,"ax",@progbits
	.align	128
        .global         _Z6kernelPi
        .type           _Z6kernelPi,@function
        .size           _Z6kernelPi,(.L_x_2 - _Z6kernelPi)
        .other          _Z6kernelPi,@"STO_CUDA_ENTRY STV_DEFAULT"
_Z6kernelPi:
.text._Z6kernelPi:
[----:B------:R-:W0:Y:S01]  /*0000*/  LDC R1, c[0x0][0x37c] ;  /* 0x0000df00ff017b82 */ /* 0x000e220000000800 */
[----:B------:R-:W1:Y:S01]  /*0010*/  S2R R5, SR_TID.X ;  /* 0x0000000000057919 */ /* 0x000e620000002100 */
[----:B------:R-:W2:Y:S06]  /*0020*/  LDCU UR7, c[0x0][0x2fc] ;  /* 0x00005f80ff0777ac */ /* 0x000eac0008000800 */
[----:B------:R-:W1:Y:S01]  /*0030*/  S2UR UR6, SR_CTAID.X ;  /* 0x00000000000679c3 */ /* 0x000e620000002500 */
[----:B------:R-:W-:Y:S01]  /*0040*/  MOV R8, 0x0 ;  /* 0x0000000000087802 */ /* 0x000fe20000000f00 */
[----:B0-----:R-:W-:Y:S01]  /*0050*/  VIADD R1, R1, 0xfffffff8 ;  /* 0xfffffff801017836 */ /* 0x001fe20000000000 */
[----:B------:R-:W0:Y:S01]  /*0060*/  LDCU.64 UR4, c[0x0][0x358] ;  /* 0x00006b00ff0477ac */ /* 0x000e220008000a00 */
[----:B------:R-:W3:Y:S04]  /*0070*/  LDCU.64 UR8, c[0x4][0x8] ;  /* 0x01000100ff0877ac */ /* 0x000ee80008000a00 */
[----:B------:R-:W1:Y:S08]  /*0080*/  LDC R0, c[0x0][0x360] ;  /* 0x0000d800ff007b82 */ /* 0x000e700000000800 */
[----:B------:R-:W4:Y:S08]  /*0090*/  LDC.64 R2, c[0x0][0x380] ;  /* 0x0000e000ff027b82 */ /* 0x000f300000000a00 */
[----:B------:R-:W5:Y:S01]  /*00a0*/  LDC.64 R8, c[0x4][R8] ;  /* 0x0100000008087b82 */ /* 0x000f620000000a00 */
[----:B---3--:R-:W-:-:S02]  /*00b0*/  IMAD.U32 R4, RZ, RZ, UR8 ;  /* 0x00000008ff047e24 */ /* 0x008fc4000f8e00ff */
[----:B-1----:R-:W-:Y:S01]  /*00c0*/  IMAD R0, R0, UR6, R5 ;  /* 0x0000000600007c24 */ /* 0x002fe2000f8e0205 */
[----:B------:R-:W1:Y:S01]  /*00d0*/  LDCU UR6, c[0x0][0x2f8] ;  /* 0x00005f00ff0677ac */ /* 0x000e620008000800 */
[----:B------:R-:W-:-:S03]  /*00e0*/  MOV R5, UR9 ;  /* 0x0000000900057c02 */ /* 0x000fc60008000f00 */
[----:B------:R3:W-:Y:S01]  /*00f0*/  STL [R1], R0 ;  /* 0x0000000001007387 */ /* 0x0007e20000100800 */
[----:B----4-:R-:W-:-:S05]  /*0100*/  IMAD.WIDE R2, R0, 0x4, R2 ;  /* 0x0000000400027825 */ /* 0x010fca00078e0202 */
[----:B0-----:R3:W-:Y:S01]  /*0110*/  STG.E desc[UR4][R2.64], R0 ;  /* 0x0000000002007986 */ /* 0x0017e2000c101904 */
[----:B-1----:R-:W-:-:S04]  /*0120*/  IADD3 R6, P0, PT, R1, UR6, RZ ;  /* 0x0000000601067c10 */ /* 0x002fc8000ff1e0ff */
[----:B--2--5:R-:W-:-:S09]  /*0130*/  IADD3.X R7, PT, PT, RZ, UR7, RZ, P0, !PT ;  /* 0x00000007ff077c10 */ /* 0x024fd200087fe4ff */
[----:B------:R-:W-:-:S07]  /*0140*/  LEPC R20, `(.L_x_0) ;  /* 0x000000001014794e */ /* 0x000fce0000000000 */
[----:B---3--:R-:W-:Y:S05]  /*0150*/  CALL.ABS.NOINC R8 ;  /* 0x0000000008007343 */ /* 0x008fea0003c00000 */
.L_x_0:
[----:B------:R-:W-:Y:S05]  /*0160*/  EXIT ;  /* 0x000000000000794d */ /* 0x000fea0003800000 */
.L_x_1:
[----:B------:R-:W-:-:S00]  /*0170*/  BRA `(.L_x_1) ;  /* 0xfffffffc00fc7947 */ /* 0x000fc0000383ffff */
[----:B------:R-:W-:-:S00]  /*0180*/  NOP ;  /* 0x0000000000007918 */ /* 0x000fc00000000000 */
[----:B------:R-:W-:-:S00]  /*0190*/  NOP ;  /* 0x0000000000007918 */ /* 0x000fc00000000000 */
[----:B------:R-:W-:-:S00]  /*01a0*/  NOP ;  /* 0x0000000000007918 */ /* 0x000fc00000000000 */
[----:B------:R-:W-:-:S00]  /*01b0*/  NOP ;  /* 0x0000000000007918 */ /* 0x000fc00000000000 */
[----:B------:R-:W-:-:S00]  /*01c0*/  NOP ;  /* 0x0000000000007918 */ /* 0x000fc00000000000 */
[----:B------:R-:W-:-:S00]  /*01d0*/  NOP ;  /* 0x0000000000007918 */ /* 0x000fc00000000000 */
[----:B------:R-:W-:-:S00]  /*01e0*/  NOP ;  /* 0x0000000000007918 */ /* 0x000fc00000000000 */
[----:B------:R-:W-:-:S00]  /*01f0*/  NOP ;  /* 0x0000000000007918 */ /* 0x000fc00000000000 */
.L_x_2:


//--------------------- .nv.global.init           --------------------------
	.section	.nv.global.init,"aw",@progbits
.nv.global.init:
	.type		$str,@object
	.size		$str,(.L_0 - $str)
$str:
        /*0000*/ 	.byte	0x76, 0x61, 0x6c, 0x75, 0x65, 0x73, 0x20, 0x6f, 0x66, 0x20, 0x61, 0x3a, 0x25, 0x64, 0x0a, 0x00
.L_0:


//--------------------- .nv.shared.reserved.0     --------------------------
	.section	.nv.shared.reserved.0,"aw",@nobits
	.weak		__nv_reservedSMEM_offset_0_alias
	.size		__nv_reservedSMEM_offset_0_alias, 0, 64
	.other		__nv_reservedSMEM_offset_0_alias,@"STO_CUDA_RESERVED_SHARED STV_DEFAULT"
__nv_reservedSMEM_offset_0_alias:
	.zero		0
	.zero		64


//--------------------- .nv.constant0._Z6kernelPi --------------------------
	.section	.nv.constant0._Z6kernelPi,"a",@progbits
	.sectionflags	@""
	.align	4
.nv.constant0._Z6kernelPi:
	.zero		904


//--------------------- SYMBOLS --------------------------

	.type		.nv.reservedSmem.offset0,@object
	.size		.nv.reservedSmem.offset0,0x4
	.type		vprintf,@function
